//
// Generated by NVIDIA NVVM Compiler
//
// Compiler Build ID: CL-36424714
// Cuda compilation tools, release 13.0, V13.0.88
// Based on NVVM 20.0.0
//

.version 9.0
.target sm_100
.address_size 64

	// .globl	_Z3addPfS_S_

.visible .entry _Z3addPfS_S_(
	.param .u64 .ptr .align 1 _Z3addPfS_S__param_0,
	.param .u64 .ptr .align 1 _Z3addPfS_S__param_1,
	.param .u64 .ptr .align 1 _Z3addPfS_S__param_2
)
{
	.reg .pred 	%p<2>;
	.reg .b32 	%r<2>;
	.reg .b32 	%f<4>;
	.reg .b64 	%rd<11>;

	ld.param.u64 	%rd1, [_Z3addPfS_S__param_0];
	ld.param.u64 	%rd2, [_Z3addPfS_S__param_1];
	ld.param.u64 	%rd3, [_Z3addPfS_S__param_2];
	mov.u32 	%r1, %ctaid.x;
	setp.gt.u32 	%p1, %r1, 59999;
	@%p1 bra 	$L__BB0_2;
	cvta.to.global.u64 	%rd4, %rd1;
	cvta.to.global.u64 	%rd5, %rd2;
	cvta.to.global.u64 	%rd6, %rd3;
	mul.wide.u32 	%rd7, %r1, 4;
	add.s64 	%rd8, %rd4, %rd7;
	ld.global.f32 	%f1, [%rd8];
	add.s64 	%rd9, %rd5, %rd7;
	ld.global.f32 	%f2, [%rd9];
	add.f32 	%f3, %f1, %f2;
	add.s64 	%rd10, %rd6, %rd7;
	st.global.f32 	[%rd10], %f3;
$L__BB0_2:
	ret;

}


// ===== COMPILED SASS (sm_100) =====

	.target	sm_100

	.elftype	@"ET_EXEC"


//--------------------- .note.nv.tkinfo           --------------------------
	.section	.note.nv.tkinfo,"",@"SHT_NOTE"
	.sectionflags	@"SHF_NOTE_NV_TKINFO"
	.tkinfo
        /*0018*/ 	.word	0x00000002
        /*0030*/ 	.string	""
        /*0030*/ 	.string	"ptxas"
        /*0030*/ 	.string	"Cuda compilation tools, release 13.0, V13.0.88"
        /*0030*/ 	.string	"Build cuda_13.0.r13.0/compiler.36424714_0"
        /*0030*/ 	.string	"-arch sm_100 -m 64 "



//--------------------- .note.nv.cuinfo           --------------------------
	.section	.note.nv.cuinfo,"",@"SHT_NOTE"
	.sectionflags	@"SHF_NOTE_NV_CUINFO"
        /*0018*/ 	.short	0x0002
        /*001a*/ 	.short	0x0064
        /*001c*/ 	.short	0x0082
	.zero		2


//--------------------- .nv.info                  --------------------------
	.section	.nv.info,"",@"SHT_CUDA_INFO"
	.align	4


	//----- nvinfo : EIATTR_REGCOUNT
	.align		4
        /*0000*/ 	.byte	0x04, 0x2f
        /*0002*/ 	.short	(.L_1 - .L_0)
	.align		4
.L_0:
        /*0004*/ 	.word	index@(_Z3addPfS_S_)
        /*0008*/ 	.word	0x0000000c


	//----- nvinfo : EIATTR_FRAME_SIZE
	.align		4
.L_1:
        /*000c*/ 	.byte	0x04, 0x11
        /*000e*/ 	.short	(.L_3 - .L_2)
	.align		4
.L_2:
        /*0010*/ 	.word	index@(_Z3addPfS_S_)
        /*0014*/ 	.word	0x00000000


	//----- nvinfo : EIATTR_MIN_STACK_SIZE
	.align		4
.L_3:
        /*0018*/ 	.byte	0x04, 0x12
        /*001a*/ 	.short	(.L_5 - .L_4)
	.align		4
.L_4:
        /*001c*/ 	.word	index@(_Z3addPfS_S_)
        /*0020*/ 	.word	0x00000000
.L_5:


//--------------------- .nv.compat                --------------------------
	.section	.nv.compat,"",@"SHT_CUDA_COMPAT_INFO"
	.align	4
        /*0000*/ 	.byte	0x02, 0x09, 0x00, 0x00, 0x02, 0x02, 0x01, 0x00, 0x02, 0x05, 0x05, 0x00, 0x03, 0x07, 0x01, 0x01
        /*0010*/ 	.byte	0x02, 0x03, 0x00, 0x00, 0x02, 0x06, 0x01, 0x00, 0x04, 0x0b, 0x08, 0x00, 0x09, 0x00, 0x00, 0x00
        /*0020*/ 	.byte	0x00, 0x00, 0x00, 0x00


//--------------------- .nv.info._Z3addPfS_S_     --------------------------
	.section	.nv.info._Z3addPfS_S_,"",@"SHT_CUDA_INFO"
	.sectionflags	@""
	.align	4


	//----- nvinfo : EIATTR_CUDA_API_VERSION
	.align		4
        /*0000*/ 	.byte	0x04, 0x37
        /*0002*/ 	.short	(.L_7 - .L_6)
.L_6:
        /*0004*/ 	.word	0x00000082


	//----- nvinfo : EIATTR_KPARAM_INFO
	.align		4
.L_7:
        /*0008*/ 	.byte	0x04, 0x17
        /*000a*/ 	.short	(.L_9 - .L_8)
.L_8:
        /*000c*/ 	.word	0x00000000
        /*0010*/ 	.short	0x0002
        /*0012*/ 	.short	0x0010
        /*0014*/ 	.byte	0x00, 0xf5, 0x21, 0x00


	//----- nvinfo : EIATTR_KPARAM_INFO
	.align		4
.L_9:
        /*0018*/ 	.byte	0x04, 0x17
        /*001a*/ 	.short	(.L_11 - .L_10)
.L_10:
        /*001c*/ 	.word	0x00000000
        /*0020*/ 	.short	0x0001
        /*0022*/ 	.short	0x0008
        /*0024*/ 	.byte	0x00, 0xf5, 0x21, 0x00


	//----- nvinfo : EIATTR_KPARAM_INFO
	.align		4
.L_11:
        /*0028*/ 	.byte	0x04, 0x17
        /*002a*/ 	.short	(.L_13 - .L_12)
.L_12:
        /*002c*/ 	.word	0x00000000
        /*0030*/ 	.short	0x0000
        /*0032*/ 	.short	0x0000
        /*0034*/ 	.byte	0x00, 0xf5, 0x21, 0x00


	//----- nvinfo : EIATTR_SPARSE_MMA_MASK
	.align		4
.L_13:
        /*0038*/ 	.byte	0x03, 0x50
        /*003a*/ 	.short	0x0000


	//----- nvinfo : EIATTR_MAXREG_COUNT
	.align		4
        /*003c*/ 	.byte	0x03, 0x1b
        /*003e*/ 	.short	0x00ff


	//----- nvinfo : EIATTR_MERCURY_ISA_VERSION
	.align		4
        /*0040*/ 	.byte	0x03, 0x5f
        /*0042*/ 	.short	0x0101


	//----- nvinfo : EIATTR_VRC_CTA_INIT_COUNT
	.align		4
        /*0044*/ 	.byte	0x02, 0x4a
	.zero		1
	.zero		1


	//----- nvinfo : EIATTR_EXIT_INSTR_OFFSETS
	.align		4
        /*0048*/ 	.byte	0x04, 0x1c
        /*004a*/ 	.short	(.L_15 - .L_14)


	//   ....[0]....
.L_14:
        /*004c*/ 	.word	0x00000030


	//   ....[1]....
        /*0050*/ 	.word	0x000000f0


	//----- nvinfo : EIATTR_CBANK_PARAM_SIZE
	.align		4
.L_15:
        /*0054*/ 	.byte	0x03, 0x19
        /*0056*/ 	.short	0x0018


	//----- nvinfo : EIATTR_PARAM_CBANK
	.align		4
        /*0058*/ 	.byte	0x04, 0x0a
        /*005a*/ 	.short	(.L_17 - .L_16)
	.align		4
.L_16:
        /*005c*/ 	.word	index@(.nv.constant0._Z3addPfS_S_)
        /*0060*/ 	.short	0x0380
        /*0062*/ 	.short	0x0018


	//----- nvinfo : EIATTR_SW_WAR
	.align		4
.L_17:
        /*0064*/ 	.byte	0x04, 0x36
        /*0066*/ 	.short	(.L_19 - .L_18)
.L_18:
        /*0068*/ 	.word	0x00000008
.L_19:


//--------------------- .nv.callgraph             --------------------------
	.section	.nv.callgraph,"",@"SHT_CUDA_CALLGRAPH"
	.align	4
	.sectionentsize	8
	.align		4
        /*0000*/ 	.word	0x00000000
	.align		4
        /*0004*/ 	.word	0xffffffff
	.align		4
        /*0008*/ 	.word	0x00000000
	.align		4
        /*000c*/ 	.word	0xfffffffe
	.align		4
        /*0010*/ 	.word	0x00000000
	.align		4
        /*0014*/ 	.word	0xfffffffd
	.align		4
        /*0018*/ 	.word	0x00000000
	.align		4
        /*001c*/ 	.word	0xfffffffc


//--------------------- .text._Z3addPfS_S_        --------------------------
	.section	.text._Z3addPfS_S_,"ax",@progbits
	.align	128
        .global         _Z3addPfS_S_
        .type           _Z3addPfS_S_,@function
        .size           _Z3addPfS_S_,(.L_x_1 - _Z3addPfS_S_)
        .other          _Z3addPfS_S_,@"STO_CUDA_ENTRY STV_DEFAULT"
_Z3addPfS_S_:
.text._Z3addPfS_S_:
[----:B------:R-:W-:Y:S01]  /*0000*/  LDC R1, c[0x0][0x37c] ;  /* 0x0000df00ff017b82 */ /* 0x000fe20000000800 */
[----:B------:R-:W0:Y:S02]  /*0010*/  S2R R9, SR_CTAID.X ;  /* 0x0000000000097919 */ /* 0x000e240000002500 */
[----:B0-----:R-:W-:-:S13]  /*0020*/  ISETP.GT.U32.AND P0, PT, R9, 0xea5f, PT ;  /* 0x0000ea5f0900780c */ /* 0x001fda0003f04070 */
[----:B------:R-:W-:Y:S05]  /*0030*/  @P0 EXIT ;  /* 0x000000000000094d */ /* 0x000fea0003800000 */
[----:B------:R-:W0:Y:S01]  /*0040*/  LDC.64 R2, c[0x0][0x380] ;  /* 0x0000e000ff027b82 */ /* 0x000e220000000a00 */
[----:B------:R-:W1:Y:S07]  /*0050*/  LDCU.64 UR4, c[0x0][0x358] ;  /* 0x00006b00ff0477ac */ /* 0x000e6e0008000a00 */
[----:B------:R-:W2:Y:S08]  /*0060*/  LDC.64 R4, c[0x0][0x388] ;  /* 0x0000e200ff047b82 */ /* 0x000eb00000000a00 */
[----:B------:R-:W3:Y:S01]  /*0070*/  LDC.64 R6, c[0x0][0x390] ;  /* 0x0000e400ff067b82 */ /* 0x000ee20000000a00 */
[----:B0-----:R-:W-:-:S06]  /*0080*/  IMAD.WIDE.U32 R2, R9, 0x4, R2 ;  /* 0x0000000409027825 */ /* 0x001fcc00078e0002 */
[----:B-1----:R-:W4:Y:S01]  /*0090*/  LDG.E R2, desc[UR4][R2.64] ;  /* 0x0000000402027981 */ /* 0x002f22000c1e1900 */
[----:B--2---:R-:W-:-:S06]  /*00a0*/  IMAD.WIDE.U32 R4, R9, 0x4, R4 ;  /* 0x0000000409047825 */ /* 0x004fcc00078e0004 */
[----:B------:R-:W4:Y:S01]  /*00b0*/  LDG.E R5, desc[UR4][R4.64] ;  /* 0x0000000404057981 */ /* 0x000f22000c1e1900 */
[----:B---3--:R-:W-:-:S04]  /*00c0*/  IMAD.WIDE.U32 R6, R9, 0x4, R6 ;  /* 0x0000000409067825 */ /* 0x008fc800078e0006 */
[----:B----4-:R-:W-:-:S05]  /*00d0*/  FADD R9, R2, R5 ;  /* 0x0000000502097221 */ /* 0x010fca0000000000 */
[----:B------:R-:W-:Y:S01]  /*00e0*/  STG.E desc[UR4][R6.64], R9 ;  /* 0x0000000906007986 */ /* 0x000fe2000c101904 */
[----:B------:R-:W-:Y:S05]  /*00f0*/  EXIT ;  /* 0x000000000000794d */ /* 0x000fea0003800000 */
.L_x_0:
[----:B------:R-:W-:-:S00]  /*0100*/  BRA `(.L_x_0) ;  /* 0xfffffffc00fc7947 */ /* 0x000fc0000383ffff */
[----:B------:R-:W-:-:S00]  /*0110*/  NOP ;  /* 0x0000000000007918 */ /* 0x000fc00000000000 */
        /* <DEDUP_REMOVED lines=14> */
.L_x_1:


//--------------------- .nv.shared.reserved.0     --------------------------
	.section	.nv.shared.reserved.0,"aw",@nobits
	.weak		__nv_reservedSMEM_offset_0_alias
	.size		__nv_reservedSMEM_offset_0_alias, 0, 64
	.other		__nv_reservedSMEM_offset_0_alias,@"STO_CUDA_RESERVED_SHARED STV_DEFAULT"
__nv_reservedSMEM_offset_0_alias:
	.zero		0
	.zero		64


//--------------------- .nv.constant0._Z3addPfS_S_ --------------------------
	.section	.nv.constant0._Z3addPfS_S_,"a",@progbits
	.sectionflags	@""
	.align	4
.nv.constant0._Z3addPfS_S_:
	.zero		920


//--------------------- SYMBOLS --------------------------

	.type		.nv.reservedSmem.offset0,@object
	.size		.nv.reservedSmem.offset0,0x4
